	.headerflags	@"EF_CUDA_TEXMODE_UNIFIED EF_CUDA_64BIT_ADDRESS EF_CUDA_ACCELERATORS EF_CUDA_SM90 EF_CUDA_VIRTUAL_SM(EF_CUDA_SM90)"
	.elftype	@"ET_EXEC"


//--------------------- .nv.info                  --------------------------
	.section	.nv.info,"",@"SHT_CUDA_INFO"
	.align	4


	//----- nvinfo : EIATTR_REGCOUNT
	.align		4
        /*0000*/ 	.byte	0x04, 0x2f
        /*0002*/ 	.short	(.L_3 - .L_2)
	.align		4
.L_2:
        /*0004*/ 	.word	index@(triton_poi_fused__native_batch_norm_legit_no_training_hardtanh_25)
        /*0008*/ 	.word	0x00000026


	//----- nvinfo : EIATTR_MIN_STACK_SIZE
	.align		4
.L_3:
        /*000c*/ 	.byte	0x04, 0x12
        /*000e*/ 	.short	(.L_5 - .L_4)
	.align		4
.L_4:
        /*0010*/ 	.word	index@(triton_poi_fused__native_batch_norm_legit_no_training_hardtanh_25)
        /*0014*/ 	.word	0x00000000


	//----- nvinfo : EIATTR_FRAME_SIZE
	.align		4
.L_5:
        /*0018*/ 	.byte	0x04, 0x11
        /*001a*/ 	.short	(.L_7 - .L_6)
	.align		4
.L_6:
        /*001c*/ 	.word	index@(triton_poi_fused__native_batch_norm_legit_no_training_hardtanh_25)
        /*0020*/ 	.word	0x00000000


	//----- nvinfo : EIATTR_MIN_STACK_SIZE
	.align		4
.L_7:
        /*0024*/ 	.byte	0x04, 0x12
        /*0026*/ 	.short	(.L_9 - .L_8)
	.align		4
.L_8:
        /*0028*/ 	.word	index@(triton_poi_fused__native_batch_norm_legit_no_training_hardtanh_25)
        /*002c*/ 	.word	0x00000000
.L_9:


//--------------------- .nv.info.triton_poi_fused__native_batch_norm_legit_no_training_hardtanh_25 --------------------------
	.section	.nv.info.triton_poi_fused__native_batch_norm_legit_no_training_hardtanh_25,"",@"SHT_CUDA_INFO"
	.sectionflags	@""
	.align	4


	//----- nvinfo : EIATTR_CUDA_API_VERSION
	.align		4
        /*0000*/ 	.byte	0x04, 0x37
        /*0002*/ 	.short	(.L_11 - .L_10)
.L_10:
        /*0004*/ 	.word	0x0000007c


	//----- nvinfo : EIATTR_KPARAM_INFO
	.align		4
.L_11:
        /*0008*/ 	.byte	0x04, 0x17
        /*000a*/ 	.short	(.L_13 - .L_12)
.L_12:
        /*000c*/ 	.word	0x00000000
        /*0010*/ 	.short	0x0006
        /*0012*/ 	.short	0x0030
        /*0014*/ 	.byte	0x00, 0xf0, 0x11, 0x00


	//----- nvinfo : EIATTR_KPARAM_INFO
	.align		4
.L_13:
        /*0018*/ 	.byte	0x04, 0x17
        /*001a*/ 	.short	(.L_15 - .L_14)
.L_14:
        /*001c*/ 	.word	0x00000000
        /*0020*/ 	.short	0x0005
        /*0022*/ 	.short	0x0028
        /*0024*/ 	.byte	0x00, 0xf4, 0x21, 0x00


	//----- nvinfo : EIATTR_KPARAM_INFO
	.align		4
.L_15:
        /*0028*/ 	.byte	0x04, 0x17
        /*002a*/ 	.short	(.L_17 - .L_16)
.L_16:
        /*002c*/ 	.word	0x00000000
        /*0030*/ 	.short	0x0004
        /*0032*/ 	.short	0x0020
        /*0034*/ 	.byte	0x00, 0xf4, 0x21, 0x00


	//----- nvinfo : EIATTR_KPARAM_INFO
	.align		4
.L_17:
        /*0038*/ 	.byte	0x04, 0x17
        /*003a*/ 	.short	(.L_19 - .L_18)
.L_18:
        /*003c*/ 	.word	0x00000000
        /*0040*/ 	.short	0x0003
        /*0042*/ 	.short	0x0018
        /*0044*/ 	.byte	0x00, 0xf4, 0x21, 0x00


	//----- nvinfo : EIATTR_KPARAM_INFO
	.align		4
.L_19:
        /*0048*/ 	.byte	0x04, 0x17
        /*004a*/ 	.short	(.L_21 - .L_20)
.L_20:
        /*004c*/ 	.word	0x00000000
        /*0050*/ 	.short	0x0002
        /*0052*/ 	.short	0x0010
        /*0054*/ 	.byte	0x00, 0xf4, 0x21, 0x00


	//----- nvinfo : EIATTR_KPARAM_INFO
	.align		4
.L_21:
        /*0058*/ 	.byte	0x04, 0x17
        /*005a*/ 	.short	(.L_23 - .L_22)
.L_22:
        /*005c*/ 	.word	0x00000000
        /*0060*/ 	.short	0x0001
        /*0062*/ 	.short	0x0008
        /*0064*/ 	.byte	0x00, 0xf4, 0x21, 0x00


	//----- nvinfo : EIATTR_KPARAM_INFO
	.align		4
.L_23:
        /*0068*/ 	.byte	0x04, 0x17
        /*006a*/ 	.short	(.L_25 - .L_24)
.L_24:
        /*006c*/ 	.word	0x00000000
        /*0070*/ 	.short	0x0000
        /*0072*/ 	.short	0x0000
        /*0074*/ 	.byte	0x00, 0xf4, 0x21, 0x00


	//----- nvinfo : EIATTR_SPARSE_MMA_MASK
	.align		4
.L_25:
        /*0078*/ 	.byte	0x03, 0x50
        /*007a*/ 	.short	0x0000


	//----- nvinfo : EIATTR_MAXREG_COUNT
	.align		4
        /*007c*/ 	.byte	0x03, 0x1b
        /*007e*/ 	.short	0x00ff


	//----- nvinfo : EIATTR_EXIT_INSTR_OFFSETS
	.align		4
        /*0080*/ 	.byte	0x04, 0x1c
        /*0082*/ 	.short	(.L_27 - .L_26)


	//   ....[0]....
.L_26:
        /*0084*/ 	.word	0x00000bd0


	//----- nvinfo : EIATTR_REQNTID
	.align		4
.L_27:
        /*0088*/ 	.byte	0x04, 0x10
        /*008a*/ 	.short	(.L_29 - .L_28)
.L_28:
        /*008c*/ 	.word	0x00000080
        /*0090*/ 	.word	0x00000001
        /*0094*/ 	.word	0x00000001


	//----- nvinfo : EIATTR_CBANK_PARAM_SIZE
	.align		4
.L_29:
        /*0098*/ 	.byte	0x03, 0x19
        /*009a*/ 	.short	0x0034


	//----- nvinfo : EIATTR_PARAM_CBANK
	.align		4
        /*009c*/ 	.byte	0x04, 0x0a
        /*009e*/ 	.short	(.L_31 - .L_30)
	.align		4
.L_30:
        /*00a0*/ 	.word	index@(.nv.constant0.triton_poi_fused__native_batch_norm_legit_no_training_hardtanh_25)
        /*00a4*/ 	.short	0x0210
        /*00a6*/ 	.short	0x0034


	//----- nvinfo : EIATTR_SW_WAR
	.align		4
.L_31:
        /*00a8*/ 	.byte	0x04, 0x36
        /*00aa*/ 	.short	(.L_33 - .L_32)
.L_32:
        /*00ac*/ 	.word	0x00000008
.L_33:


//--------------------- .nv.callgraph             --------------------------
	.section	.nv.callgraph,"",@"SHT_CUDA_CALLGRAPH"
	.align	4
	.sectionentsize	8
	.align		4
        /*0000*/ 	.word	0x00000000
	.align		4
        /*0004*/ 	.word	0xffffffff
	.align		4
        /*0008*/ 	.word	0x00000000
	.align		4
        /*000c*/ 	.word	0xfffffffe
	.align		4
        /*0010*/ 	.word	0x00000000
	.align		4
        /*0014*/ 	.word	0xfffffffd
	.align		4
        /*0018*/ 	.word	0x00000000
	.align		4
        /*001c*/ 	.word	0xfffffffc


//--------------------- .nv.constant4             --------------------------
	.section	.nv.constant4,"a",@progbits
	.align	8
	.align		8
.nv.constant4:
        /*0000*/ 	.dword	_$_str
	.align		8
        /*0008*/ 	.dword	_$_str_$_2


//--------------------- .text.triton_poi_fused__native_batch_norm_legit_no_training_hardtanh_25 --------------------------
	.section	.text.triton_poi_fused__native_batch_norm_legit_no_training_hardtanh_25,"ax",@progbits
	.align	128
        .global         triton_poi_fused__native_batch_norm_legit_no_training_hardtanh_25
        .type           triton_poi_fused__native_batch_norm_legit_no_training_hardtanh_25,@function
        .size           triton_poi_fused__native_batch_norm_legit_no_training_hardtanh_25,(.L_x_1 - triton_poi_fused__native_batch_norm_legit_no_training_hardtanh_25)
        .other          triton_poi_fused__native_batch_norm_legit_no_training_hardtanh_25,@"STO_CUDA_ENTRY STV_DEFAULT"
triton_poi_fused__native_batch_norm_legit_no_training_hardtanh_25:
.text.triton_poi_fused__native_batch_norm_legit_no_training_hardtanh_25:
[----:B------:R-:W-:Y:S01]  /*0000*/  LDC R1, c[0x0][0x28] ;  /* 0x00000a00ff017b82 */ /* 0x000fe20000000800 */
[----:B------:R-:W1:Y:S07]  /*0010*/  S2R R0, SR_TID.X ;  /* 0x0000000000007919 */ /* 0x000e6e0000002100 */
[----:B------:R-:W2:Y:S01]  /*0020*/  LDC.64 R16, c[0x0][0x220] ;  /* 0x00008800ff107b82 */ /* 0x000ea20000000a00 */
[----:B------:R-:W-:Y:S01]  /*0030*/  ULDC.64 UR4, c[0x0][0x208] ;  /* 0x0000820000047ab9 */ /* 0x000fe20000000a00 */
[----:B------:R-:W3:Y:S06]  /*0040*/  S2R R3, SR_CTAID.X ;  /* 0x0000000000037919 */ /* 0x000eec0000002500 */
[----:B------:R-:W4:Y:S08]  /*0050*/  LDC.64 R20, c[0x0][0x218] ;  /* 0x00008600ff147b82 */ /* 0x000f300000000a00 */
[----:B------:R-:W5:Y:S08]  /*0060*/  LDC.64 R22, c[0x0][0x210] ;  /* 0x00008400ff167b82 */ /* 0x000f700000000a00 */
[----:B------:R-:W5:Y:S01]  /*0070*/  LDC.64 R32, c[0x0][0x230] ;  /* 0x00008c00ff207b82 */ /* 0x000f620000000a00 */
[----:B-1----:R-:W-:-:S04]  /*0080*/  SHF.L.U32 R0, R0, 0x2, RZ ;  /* 0x0000000200007819 */ /* 0x002fc800000006ff */
[----:B------:R-:W-:-:S04]  /*0090*/  LOP3.LUT R0, R0, 0x1fc, RZ, 0xc0, !PT ;  /* 0x000001fc00007812 */ /* 0x000fc800078ec0ff */
[----:B---3--:R-:W-:-:S05]  /*00a0*/  LEA R2, R3, R0, 0xa ;  /* 0x0000000003027211 */ /* 0x008fca00078e50ff */
[----:B------:R-:W-:-:S05]  /*00b0*/  IMAD.HI R0, R2, 0x66666667, RZ ;  /* 0x6666666702007827 */ /* 0x000fca00078e02ff */
[----:B------:R-:W-:-:S04]  /*00c0*/  SHF.R.U32.HI R3, RZ, 0x1f, R0 ;  /* 0x0000001fff037819 */ /* 0x000fc80000011600 */
[----:B------:R-:W-:-:S05]  /*00d0*/  LEA.HI.SX32 R3, R0, R3, 0x17 ;  /* 0x0000000300037211 */ /* 0x000fca00078fbaff */
[----:B------:R-:W-:-:S04]  /*00e0*/  IMAD R19, R3, -0x500, R2 ;  /* 0xfffffb0003137824 */ /* 0x000fc800078e0202 */
[----:B--2---:R-:W-:-:S06]  /*00f0*/  IMAD.WIDE R12, R19, 0x4, R16 ;  /* 0x00000004130c7825 */ /* 0x004fcc00078e0210 */
[----:B------:R-:W2:Y:S01]  /*0100*/  LDG.E.EL.128 R12, desc[UR4][R12.64] ;  /* 0x000000040c0c7981 */ /* 0x000ea2000c2e1d00 */
[----:B------:R-:W-:Y:S01]  /*0110*/  IADD3 R3, R2, 0x200, RZ ;  /* 0x0000020002037810 */ /* 0x000fe20007ffe0ff */
[----:B----4-:R-:W-:-:S04]  /*0120*/  IMAD.WIDE R8, R19, 0x4, R20 ;  /* 0x0000000413087825 */ /* 0x010fc800078e0214 */
[----:B------:R-:W-:Y:S02]  /*0130*/  IMAD.HI R0, R3, 0x66666667, RZ ;  /* 0x6666666703007827 */ /* 0x000fe400078e02ff */
[----:B------:R-:W3:Y:S02]  /*0140*/  LDG.E.EL.128 R8, desc[UR4][R8.64] ;  /* 0x0000000408087981 */ /* 0x000ee4000c2e1d00 */
[----:B-----5:R-:W-:Y:S01]  /*0150*/  IMAD.WIDE R22, R2, 0x4, R22 ;  /* 0x0000000402167825 */ /* 0x020fe200078e0216 */
[----:B------:R-:W-:-:S04]  /*0160*/  SHF.R.U32.HI R25, RZ, 0x1f, R0 ;  /* 0x0000001fff197819 */ /* 0x000fc80000011600 */
[----:B------:R-:W3:Y:S01]  /*0170*/  LDG.E.128 R4, desc[UR4][R22.64] ;  /* 0x0000000416047981 */ /* 0x000ee2000c1e1d00 */
[----:B------:R-:W-:-:S03]  /*0180*/  LEA.HI.SX32 R0, R0, R25, 0x17 ;  /* 0x0000001900007211 */ /* 0x000fc600078fbaff */
[----:B------:R1:W4:Y:S02]  /*0190*/  LDG.E.128 R28, desc[UR4][R22.64+0x800] ;  /* 0x00080004161c7981 */ /* 0x000324000c1e1d00 */
[----:B------:R-:W-:-:S04]  /*01a0*/  IMAD R3, R0, -0x500, R3 ;  /* 0xfffffb0000037824 */ /* 0x000fc800078e0203 */
[----:B------:R-:W-:Y:S01]  /*01b0*/  IMAD.WIDE R24, R3, 0x4, R20 ;  /* 0x0000000403187825 */ /* 0x000fe200078e0214 */
[----:B-1----:R-:W1:Y:S05]  /*01c0*/  LDC.64 R22, c[0x0][0x228] ;  /* 0x00008a00ff167b82 */ /* 0x002e6a0000000a00 */
[----:B------:R-:W4:Y:S01]  /*01d0*/  LDG.E.EL.128 R24, desc[UR4][R24.64] ;  /* 0x0000000418187981 */ /* 0x000f22000c2e1d00 */
[----:B------:R-:W-:Y:S01]  /*01e0*/  HFMA2.MMA R0, -RZ, RZ, 1.625, 0 ;  /* 0x3e800000ff007435 */ /* 0x000fe200000001ff */
[----:B-1----:R-:W-:-:S04]  /*01f0*/  IMAD.WIDE R34, R19, 0x4, R22 ;  /* 0x0000000413227825 */ /* 0x002fc800078e0216 */
[----:B--2---:R-:W-:Y:S01]  /*0200*/  FADD R18, R12, 9.9999997473787516356e-06 ;  /* 0x3727c5ac0c127421 */ /* 0x004fe20000000000 */
[----:B------:R-:W-:-:S05]  /*0210*/  FADD R20, R13, 9.9999997473787516356e-06 ;  /* 0x3727c5ac0d147421 */ /* 0x000fca0000000000 */
[----:B------:R-:W1:Y:S01]  /*0220*/  MUFU.SQRT R18, R18 ;  /* 0x0000001200127308 */ /* 0x000e620000002000 */
[----:B------:R-:W-:-:S07]  /*0230*/  FADD R14, R14, 9.9999997473787516356e-06 ;  /* 0x3727c5ac0e0e7421 */ /* 0x000fce0000000000 */
[----:B------:R-:W2:Y:S01]  /*0240*/  MUFU.SQRT R20, R20 ;  /* 0x0000001400147308 */ /* 0x000ea20000002000 */
[----:B------:R-:W-:-:S07]  /*0250*/  FADD R15, R15, 9.9999997473787516356e-06 ;  /* 0x3727c5ac0f0f7421 */ /* 0x000fce0000000000 */
[----:B------:R-:W5:Y:S01]  /*0260*/  MUFU.SQRT R12, R14 ;  /* 0x0000000e000c7308 */ /* 0x000f620000002000 */
[----:B-1----:R-:W-:-:S07]  /*0270*/  FSETP.GT.AND P6, PT, R18, 8.50705917302346158658e+37, PT ;  /* 0x7e8000001200780b */ /* 0x002fce0003fc4000 */
[----:B------:R-:W1:Y:S01]  /*0280*/  MUFU.SQRT R13, R15 ;  /* 0x0000000f000d7308 */ /* 0x000e620000002000 */
[----:B--2---:R-:W-:Y:S02]  /*0290*/  FSETP.GT.AND P5, PT, R20, 8.50705917302346158658e+37, PT ;  /* 0x7e8000001400780b */ /* 0x004fe40003fa4000 */
[----:B------:R-:W-:Y:S02]  /*02a0*/  FSETP.GEU.AND P4, PT, R18, 1.175494350822287508e-38, PT ;  /* 0x008000001200780b */ /* 0x000fe40003f8e000 */
[----:B------:R-:W-:Y:S02]  /*02b0*/  FSETP.GEU.AND P3, PT, R20, 1.175494350822287508e-38, PT ;  /* 0x008000001400780b */ /* 0x000fe40003f6e000 */
[----:B-----5:R-:W-:Y:S01]  /*02c0*/  FSETP.GT.AND P2, PT, R12, 8.50705917302346158658e+37, PT ;  /* 0x7e8000000c00780b */ /* 0x020fe20003f44000 */
[----:B------:R-:W-:Y:S01]  /*02d0*/  @P6 FMUL R18, R18, 0.25 ;  /* 0x3e80000012126820 */ /* 0x000fe20000400000 */
[----:B---3--:R-:W-:Y:S01]  /*02e0*/  FADD R4, R4, -R8 ;  /* 0x8000000804047221 */ /* 0x008fe20000000000 */
[----:B------:R-:W-:-:S02]  /*02f0*/  FSETP.GEU.AND P0, PT, R12, 1.175494350822287508e-38, PT ;  /* 0x008000000c00780b */ /* 0x000fc40003f0e000 */
[----:B------:R-:W-:Y:S02]  /*0300*/  FSEL R8, R0, 1, P6 ;  /* 0x3f80000000087808 */ /* 0x000fe40003000000 */
[----:B------:R-:W-:Y:S01]  /*0310*/  @P5 FMUL R20, R20, 0.25 ;  /* 0x3e80000014145820 */ /* 0x000fe20000400000 */
[C---:B-1----:R-:W-:Y:S01]  /*0320*/  FSETP.GT.AND P1, PT, R13.reuse, 8.50705917302346158658e+37, PT ;  /* 0x7e8000000d00780b */ /* 0x042fe20003f24000 */
[----:B------:R-:W-:Y:S01]  /*0330*/  @!P4 FMUL R18, R18, 16777216 ;  /* 0x4b8000001212c820 */ /* 0x000fe20000400000 */
[----:B------:R-:W-:Y:S01]  /*0340*/  FSETP.GEU.AND P6, PT, R13, 1.175494350822287508e-38, PT ;  /* 0x008000000d00780b */ /* 0x000fe20003fce000 */
[----:B------:R-:W-:Y:S01]  /*0350*/  @!P3 FMUL R20, R20, 16777216 ;  /* 0x4b8000001414b820 */ /* 0x000fe20000400000 */
[----:B------:R-:W-:Y:S02]  /*0360*/  FADD R5, R5, -R9 ;  /* 0x8000000905057221 */ /* 0x000fe40000000000 */
[----:B------:R-:W1:Y:S01]  /*0370*/  MUFU.RCP R9, R18 ;  /* 0x0000001200097308 */ /* 0x000e620000001000 */
[----:B------:R-:W-:Y:S01]  /*0380*/  @P2 FMUL R12, R12, 0.25 ;  /* 0x3e8000000c0c2820 */ /* 0x000fe20000400000 */
[----:B------:R-:W-:-:S06]  /*0390*/  FADD R7, R7, -R11 ;  /* 0x8000000b07077221 */ /* 0x000fcc0000000000 */
[----:B------:R-:W2:Y:S01]  /*03a0*/  MUFU.RCP R20, R20 ;  /* 0x0000001400147308 */ /* 0x000ea20000001000 */
[----:B------:R-:W-:Y:S01]  /*03b0*/  @P1 FMUL R13, R13, 0.25 ;  /* 0x3e8000000d0d1820 */ /* 0x000fe20000400000 */
[----:B------:R-:W-:Y:S01]  /*03c0*/  @!P0 FMUL R12, R12, 16777216 ;  /* 0x4b8000000c0c8820 */ /* 0x000fe20000400000 */
[----:B------:R-:W-:Y:S01]  /*03d0*/  FSEL R11, R0, 1, P5 ;  /* 0x3f800000000b7808 */ /* 0x000fe20002800000 */
[----:B----4-:R-:W-:Y:S01]  /*03e0*/  FADD R29, R29, -R25 ;  /* 0x800000191d1d7221 */ /* 0x010fe20000000000 */
[----:B------:R-:W-:Y:S01]  /*03f0*/  @!P6 FMUL R13, R13, 16777216 ;  /* 0x4b8000000d0de820 */ /* 0x000fe20000400000 */
[----:B------:R-:W-:Y:S01]  /*0400*/  FADD R24, R28, -R24 ;  /* 0x800000181c187221 */ /* 0x000fe20000000000 */
[----:B------:R-:W-:Y:S01]  /*0410*/  @!P4 FMUL R8, R8, 16777216 ;  /* 0x4b8000000808c820 */ /* 0x000fe20000400000 */
[----:B------:R-:W3:Y:S01]  /*0420*/  MUFU.RCP R25, R12 ;  /* 0x0000000c00197308 */ /* 0x000ee20000001000 */
[----:B------:R-:W-:Y:S02]  /*0430*/  @!P3 FMUL R11, R11, 16777216 ;  /* 0x4b8000000b0bb820 */ /* 0x000fe40000400000 */
[----:B-1----:R-:W-:Y:S01]  /*0440*/  FMUL R9, R9, R8 ;  /* 0x0000000809097220 */ /* 0x002fe20000400000 */
[----:B------:R-:W-:-:S04]  /*0450*/  FSEL R8, R0, 1, P2 ;  /* 0x3f80000000087808 */ /* 0x000fc80001000000 */
[----:B------:R-:W1:Y:S01]  /*0460*/  MUFU.RCP R28, R13 ;  /* 0x0000000d001c7308 */ /* 0x000e620000001000 */
[----:B--2---:R-:W-:Y:S01]  /*0470*/  FMUL R18, R20, R11 ;  /* 0x0000000b14127220 */ /* 0x004fe20000400000 */
[----:B------:R-:W-:Y:S01]  /*0480*/  FSEL R11, R0, 1, P1 ;  /* 0x3f800000000b7808 */ /* 0x000fe20000800000 */
[----:B------:R-:W-:Y:S01]  /*0490*/  @!P0 FMUL R8, R8, 16777216 ;  /* 0x4b80000008088820 */ /* 0x000fe20000400000 */
[----:B------:R-:W-:-:S03]  /*04a0*/  FMUL R21, R9, R4 ;  /* 0x0000000409157220 */ /* 0x000fc60000400000 */
[----:B------:R-:W-:Y:S01]  /*04b0*/  @!P6 FMUL R11, R11, 16777216 ;  /* 0x4b8000000b0be820 */ /* 0x000fe20000400000 */
[----:B---3--:R-:W-:Y:S01]  /*04c0*/  FMUL R25, R25, R8 ;  /* 0x0000000819197220 */ /* 0x008fe20000400000 */
[----:B------:R-:W-:Y:S01]  /*04d0*/  FADD R6, R6, -R10 ;  /* 0x8000000a06067221 */ /* 0x000fe20000000000 */
[----:B0-----:R-:W-:-:S04]  /*04e0*/  IMAD.WIDE R8, R19, 0x4, R32 ;  /* 0x0000000413087825 */ /* 0x001fc800078e0220 */
[----:B------:R-:W-:Y:S01]  /*04f0*/  FMUL R18, R18, R5 ;  /* 0x0000000512127220 */ /* 0x000fe20000400000 */
[----:B-1----:R-:W-:Y:S01]  /*0500*/  FMUL R28, R28, R11 ;  /* 0x0000000b1c1c7220 */ /* 0x002fe20000400000 */
[----:B------:R-:W-:Y:S01]  /*0510*/  FMUL R25, R25, R6 ;  /* 0x0000000619197220 */ /* 0x000fe20000400000 */
[----:B------:R-:W2:Y:S02]  /*0520*/  LDG.E.EL.128 R8, desc[UR4][R8.64] ;  /* 0x0000000408087981 */ /* 0x000ea4000c2e1d00 */
[----:B------:R-:W-:Y:S02]  /*0530*/  FMUL R28, R28, R7 ;  /* 0x000000071c1c7220 */ /* 0x000fe40000400000 */
[----:B------:R-:W2:Y:S01]  /*0540*/  LDG.E.EL.128 R4, desc[UR4][R34.64] ;  /* 0x0000000422047981 */ /* 0x000ea2000c2e1d00 */
[----:B------:R-:W-:-:S06]  /*0550*/  IMAD.WIDE R12, R3, 0x4, R16 ;  /* 0x00000004030c7825 */ /* 0x000fcc00078e0210 */
[----:B------:R-:W3:Y:S01]  /*0560*/  LDG.E.EL.128 R12, desc[UR4][R12.64] ;  /* 0x000000040c0c7981 */ /* 0x000ee2000c2e1d00 */
[----:B------:R-:W-:-:S04]  /*0570*/  IMAD.WIDE R16, R3, 0x4, R22 ;  /* 0x0000000403107825 */ /* 0x000fc800078e0216 */
[----:B------:R-:W-:-:S04]  /*0580*/  IMAD.WIDE R22, R3, 0x4, R32 ;  /* 0x0000000403167825 */ /* 0x000fc800078e0220 */
[----:B--2---:R-:W-:Y:S01]  /*0590*/  FFMA R4, R4, R21, R8 ;  /* 0x0000001504047223 */ /* 0x004fe20000000008 */
[----:B------:R-:W-:Y:S01]  /*05a0*/  FFMA R5, R5, R18, R9 ;  /* 0x0000001205057223 */ /* 0x000fe20000000009 */
[----:B------:R-:W2:Y:S04]  /*05b0*/  LDG.E.EL.128 R20, desc[UR4][R22.64] ;  /* 0x0000000416147981 */ /* 0x000ea8000c2e1d00 */
[----:B------:R-:W2:Y:S01]  /*05c0*/  LDG.E.EL.128 R16, desc[UR4][R16.64] ;  /* 0x0000000410107981 */ /* 0x000ea2000c2e1d00 */
[----:B---3--:R-:W-:Y:S01]  /*05d0*/  FADD R3, R12, 9.9999997473787516356e-06 ;  /* 0x3727c5ac0c037421 */ /* 0x008fe20000000000 */
[----:B------:R-:W-:Y:S01]  /*05e0*/  FADD R14, R14, 9.9999997473787516356e-06 ;  /* 0x3727c5ac0e0e7421 */ /* 0x000fe20000000000 */
[----:B------:R-:W-:-:S04]  /*05f0*/  FADD R8, R13, 9.9999997473787516356e-06 ;  /* 0x3727c5ac0d087421 */ /* 0x000fc80000000000 */
[----:B------:R-:W0:Y:S01]  /*0600*/  MUFU.SQRT R3, R3 ;  /* 0x0000000300037308 */ /* 0x000e220000002000 */
[----:B------:R-:W-:Y:S01]  /*0610*/  FADD R15, R15, 9.9999997473787516356e-06 ;  /* 0x3727c5ac0f0f7421 */ /* 0x000fe20000000000 */
[----:B------:R-:W-:-:S06]  /*0620*/  FFMA R6, R6, R25, R10 ;  /* 0x0000001906067223 */ /* 0x000fcc000000000a */
[----:B------:R-:W1:Y:S08]  /*0630*/  MUFU.SQRT R9, R14 ;  /* 0x0000000e00097308 */ /* 0x000e700000002000 */
[----:B------:R-:W3:Y:S01]  /*0640*/  MUFU.SQRT R8, R8 ;  /* 0x0000000800087308 */ /* 0x000ee20000002000 */
[----:B0-----:R-:W-:-:S07]  /*0650*/  FSETP.GT.AND P6, PT, R3, 8.50705917302346158658e+37, PT ;  /* 0x7e8000000300780b */ /* 0x001fce0003fc4000 */
[----:B------:R-:W0:Y:S01]  /*0660*/  MUFU.SQRT R10, R15 ;  /* 0x0000000f000a7308 */ /* 0x000e220000002000 */
[C---:B-1----:R-:W-:Y:S02]  /*0670*/  FSETP.GT.AND P3, PT, R9.reuse, 8.50705917302346158658e+37, PT ;  /* 0x7e8000000900780b */ /* 0x042fe40003f64000 */
[----:B------:R-:W-:Y:S02]  /*0680*/  FSETP.GEU.AND P0, PT, R9, 1.175494350822287508e-38, PT ;  /* 0x008000000900780b */ /* 0x000fe40003f0e000 */
[C---:B---3--:R-:W-:Y:S01]  /*0690*/  FSETP.GT.AND P5, PT, R8.reuse, 8.50705917302346158658e+37, PT ;  /* 0x7e8000000800780b */ /* 0x048fe20003fa4000 */
[----:B------:R-:W-:Y:S01]  /*06a0*/  FFMA R7, R7, R28, R11 ;  /* 0x0000001c07077223 */ /* 0x000fe2000000000b */
[----:B------:R-:W-:Y:S02]  /*06b0*/  FSETP.GEU.AND P1, PT, R8, 1.175494350822287508e-38, PT ;  /* 0x008000000800780b */ /* 0x000fe40003f2e000 */
[C---:B------:R-:W-:Y:S01]  /*06c0*/  FSETP.GEU.AND P4, PT, R3.reuse, 1.175494350822287508e-38, PT ;  /* 0x008000000300780b */ /* 0x040fe20003f8e000 */
[----:B------:R-:W-:Y:S01]  /*06d0*/  @P6 FMUL R3, R3, 0.25 ;  /* 0x3e80000003036820 */ /* 0x000fe20000400000 */
[----:B0-----:R-:W-:-:S02]  /*06e0*/  FSETP.GT.AND P2, PT, R10, 8.50705917302346158658e+37, PT ;  /* 0x7e8000000a00780b */ /* 0x001fc40003f44000 */
[----:B------:R-:W-:Y:S02]  /*06f0*/  FSEL R11, R0, 1, P6 ;  /* 0x3f800000000b7808 */ /* 0x000fe40003000000 */
[----:B------:R-:W-:Y:S01]  /*0700*/  FSETP.GEU.AND P6, PT, R10, 1.175494350822287508e-38, PT ;  /* 0x008000000a00780b */ /* 0x000fe20003fce000 */
[----:B------:R-:W-:Y:S02]  /*0710*/  @P3 FMUL R9, R9, 0.25 ;  /* 0x3e80000009093820 */ /* 0x000fe40000400000 */
[----:B------:R-:W-:Y:S02]  /*0720*/  @P5 FMUL R8, R8, 0.25 ;  /* 0x3e80000008085820 */ /* 0x000fe40000400000 */
[----:B------:R-:W-:Y:S02]  /*0730*/  @!P0 FMUL R9, R9, 16777216 ;  /* 0x4b80000009098820 */ /* 0x000fe40000400000 */
[----:B------:R-:W-:Y:S02]  /*0740*/  @!P1 FMUL R8, R8, 16777216 ;  /* 0x4b80000008089820 */ /* 0x000fe40000400000 */
[----:B------:R-:W-:Y:S01]  /*0750*/  @P2 FMUL R10, R10, 0.25 ;  /* 0x3e8000000a0a2820 */ /* 0x000fe20000400000 */
[----:B------:R-:W-:Y:S01]  /*0760*/  @!P4 FMUL R3, R3, 16777216 ;  /* 0x4b8000000303c820 */ /* 0x000fe20000400000 */
[----:B------:R-:W0:Y:S02]  /*0770*/  MUFU.RCP R9, R9 ;  /* 0x0000000900097308 */ /* 0x000e240000001000 */
[----:B------:R-:W-:Y:S01]  /*0780*/  @!P6 FMUL R10, R10, 16777216 ;  /* 0x4b8000000a0ae820 */ /* 0x000fe20000400000 */
[----:B------:R-:W-:-:S05]  /*0790*/  FSEL R14, R0, 1, P3 ;  /* 0x3f800000000e7808 */ /* 0x000fca0001800000 */
[----:B------:R-:W1:Y:S01]  /*07a0*/  MUFU.RCP R8, R8 ;  /* 0x0000000800087308 */ /* 0x000e620000001000 */
[----:B------:R-:W-:-:S07]  /*07b0*/  @!P0 FMUL R14, R14, 16777216 ;  /* 0x4b8000000e0e8820 */ /* 0x000fce0000400000 */
[----:B------:R3:W4:Y:S01]  /*07c0*/  MUFU.RCP R12, R3 ;  /* 0x00000003000c7308 */ /* 0x0007220000001000 */
[----:B------:R-:W-:-:S07]  /*07d0*/  FSEL R13, R0, 1, P2 ;  /* 0x3f800000000d7808 */ /* 0x000fce0001000000 */
[----:B------:R-:W5:Y:S01]  /*07e0*/  MUFU.RCP R10, R10 ;  /* 0x0000000a000a7308 */ /* 0x000f620000001000 */
[----:B---3--:R-:W-:Y:S01]  /*07f0*/  FSEL R3, R0, 1, P5 ;  /* 0x3f80000000037808 */ /* 0x008fe20002800000 */
[----:B------:R-:W-:Y:S01]  /*0800*/  FADD R26, R30, -R26 ;  /* 0x8000001a1e1a7221 */ /* 0x000fe20000000000 */
[----:B0-----:R-:W-:Y:S01]  /*0810*/  FMUL R9, R9, R14 ;  /* 0x0000000e09097220 */ /* 0x001fe20000400000 */
[----:B------:R-:W-:Y:S01]  /*0820*/  @!P4 FMUL R11, R11, 16777216 ;  /* 0x4b8000000b0bc820 */ /* 0x000fe20000400000 */
[----:B------:R-:W-:Y:S01]  /*0830*/  FSETP.GTU.AND P3, PT, R7, RZ, PT ;  /* 0x000000ff0700720b */ /* 0x000fe20003f6c000 */
[----:B------:R-:W-:Y:S01]  /*0840*/  @!P1 FMUL R3, R3, 16777216 ;  /* 0x4b80000003039820 */ /* 0x000fe20000400000 */
[----:B------:R-:W-:Y:S01]  /*0850*/  @!P6 FMUL R13, R13, 16777216 ;  /* 0x4b8000000d0de820 */ /* 0x000fe20000400000 */
[----:B------:R-:W-:Y:S01]  /*0860*/  FMUL R9, R9, R26 ;  /* 0x0000001a09097220 */ /* 0x000fe20000400000 */
[----:B------:R-:W-:Y:S01]  /*0870*/  FSETP.GTU.AND P5, PT, R6, RZ, PT ;  /* 0x000000ff0600720b */ /* 0x000fe20003fac000 */
[----:B-1----:R-:W-:Y:S01]  /*0880*/  FMUL R8, R8, R3 ;  /* 0x0000000308087220 */ /* 0x002fe20000400000 */
[----:B----4-:R-:W-:Y:S01]  /*0890*/  FMUL R11, R12, R11 ;  /* 0x0000000b0c0b7220 */ /* 0x010fe20000400000 */
[----:B------:R-:W-:Y:S01]  /*08a0*/  FSEL R7, R7, RZ, P3 ;  /* 0x000000ff07077208 */ /* 0x000fe20001800000 */
[----:B------:R-:W-:Y:S01]  /*08b0*/  FADD R27, R31, -R27 ;  /* 0x8000001b1f1b7221 */ /* 0x000fe20000000000 */
[----:B------:R-:W-:Y:S01]  /*08c0*/  FMUL R8, R8, R29 ;  /* 0x0000001d08087220 */ /* 0x000fe20000400000 */
[----:B-----5:R-:W-:Y:S01]  /*08d0*/  FMUL R10, R10, R13 ;  /* 0x0000000d0a0a7220 */ /* 0x020fe20000400000 */
[----:B------:R-:W-:Y:S01]  /*08e0*/  FSEL R6, R6, RZ, P5 ;  /* 0x000000ff06067208 */ /* 0x000fe20002800000 */
[----:B------:R-:W-:Y:S01]  /*08f0*/  FMUL R11, R11, R24 ;  /* 0x000000180b0b7220 */ /* 0x000fe20000400000 */
[----:B------:R-:W-:Y:S01]  /*0900*/  FSETP.GTU.AND P0, PT, R5, RZ, PT ;  /* 0x000000ff0500720b */ /* 0x000fe20003f0c000 */
[----:B------:R-:W0:Y:S01]  /*0910*/  LDC.64 R12, c[0x0][0x238] ;  /* 0x00008e00ff0c7b82 */ /* 0x000e220000000a00 */
[----:B------:R-:W-:Y:S01]  /*0920*/  FSETP.GEU.AND P5, PT, R7, 6, PT ;  /* 0x40c000000700780b */ /* 0x000fe20003fae000 */
[----:B------:R-:W-:Y:S01]  /*0930*/  FMUL R10, R10, R27 ;  /* 0x0000001b0a0a7220 */ /* 0x000fe20000400000 */
[----:B------:R-:W-:-:S02]  /*0940*/  FSETP.GTU.AND P4, PT, R4, RZ, PT ;  /* 0x000000ff0400720b */ /* 0x000fc40003f8c000 */
[----:B------:R-:W-:Y:S02]  /*0950*/  FSEL R5, R5, RZ, P0 ;  /* 0x000000ff05057208 */ /* 0x000fe40000000000 */
[----:B------:R-:W-:Y:S02]  /*0960*/  FSETP.GEU.AND P0, PT, R6, 6, PT ;  /* 0x40c000000600780b */ /* 0x000fe40003f0e000 */
[----:B------:R-:W-:Y:S02]  /*0970*/  FSEL R4, R4, RZ, P4 ;  /* 0x000000ff04047208 */ /* 0x000fe40002000000 */
[----:B------:R-:W-:-:S04]  /*0980*/  FSETP.NAN.AND P4, PT, R7, R7, PT ;  /* 0x000000070700720b */ /* 0x000fc80003f88000 */
[----:B------:R-:W-:Y:S01]  /*0990*/  @P5 SEL R7, R7, 0x40c00000, P4 ;  /* 0x40c0000007075807 */ /* 0x000fe20002000000 */
[----:B0-----:R-:W-:-:S04]  /*09a0*/  IMAD.WIDE R2, R2, 0x4, R12 ;  /* 0x0000000402027825 */ /* 0x001fc800078e020c */
[----:B--2---:R-:W-:Y:S01]  /*09b0*/  FFMA R9, R18, R9, R22 ;  /* 0x0000000912097223 */ /* 0x004fe20000000016 */
[----:B------:R-:W-:Y:S01]  /*09c0*/  FFMA R8, R17, R8, R21 ;  /* 0x0000000811087223 */ /* 0x000fe20000000015 */
[----:B------:R-:W-:Y:S01]  /*09d0*/  FFMA R11, R16, R11, R20 ;  /* 0x0000000b100b7223 */ /* 0x000fe20000000014 */
[----:B------:R-:W-:Y:S02]  /*09e0*/  FFMA R19, R19, R10, R23 ;  /* 0x0000000a13137223 */ /* 0x000fe40000000017 */
[C---:B------:R-:W-:Y:S02]  /*09f0*/  FSETP.GTU.AND P1, PT, R9.reuse, RZ, PT ;  /* 0x000000ff0900720b */ /* 0x040fe40003f2c000 */
[----:B------:R-:W-:Y:S02]  /*0a00*/  FSETP.GTU.AND P2, PT, R8, RZ, PT ;  /* 0x000000ff0800720b */ /* 0x000fe40003f4c000 */
[----:B------:R-:W-:Y:S02]  /*0a10*/  FSEL R10, R9, RZ, P1 ;  /* 0x000000ff090a7208 */ /* 0x000fe40000800000 */
[----:B------:R-:W-:-:S02]  /*0a20*/  FSETP.GTU.AND P3, PT, R11, RZ, PT ;  /* 0x000000ff0b00720b */ /* 0x000fc40003f6c000 */
[----:B------:R-:W-:Y:S02]  /*0a30*/  FSETP.GEU.AND P1, PT, R5, 6, PT ;  /* 0x40c000000500780b */ /* 0x000fe40003f2e000 */
[----:B------:R-:W-:Y:S02]  /*0a40*/  FSETP.GTU.AND P6, PT, R19, RZ, PT ;  /* 0x000000ff1300720b */ /* 0x000fe40003fcc000 */
[----:B------:R-:W-:Y:S02]  /*0a50*/  FSEL R9, R8, RZ, P2 ;  /* 0x000000ff08097208 */ /* 0x000fe40001000000 */
[----:B------:R-:W-:Y:S02]  /*0a60*/  FSEL R8, R11, RZ, P3 ;  /* 0x000000ff0b087208 */ /* 0x000fe40001800000 */
[----:B------:R-:W-:Y:S02]  /*0a70*/  FSETP.NAN.AND P2, PT, R6, R6, PT ;  /* 0x000000060600720b */ /* 0x000fe40003f48000 */
[----:B------:R-:W-:-:S02]  /*0a80*/  FSETP.GEU.AND P3, PT, R4, 6, PT ;  /* 0x40c000000400780b */ /* 0x000fc40003f6e000 */
[----:B------:R-:W-:Y:S02]  /*0a90*/  FSETP.GEU.AND P5, PT, R10, 6, PT ;  /* 0x40c000000a00780b */ /* 0x000fe40003fae000 */
[----:B------:R-:W-:Y:S02]  /*0aa0*/  FSEL R11, R19, RZ, P6 ;  /* 0x000000ff130b7208 */ /* 0x000fe40003000000 */
[----:B------:R-:W-:Y:S02]  /*0ab0*/  FSETP.NAN.AND P6, PT, R5, R5, PT ;  /* 0x000000050500720b */ /* 0x000fe40003fc8000 */
[----:B------:R-:W-:Y:S02]  /*0ac0*/  @P0 SEL R6, R6, 0x40c00000, P2 ;  /* 0x40c0000006060807 */ /* 0x000fe40001000000 */
[----:B------:R-:W-:Y:S02]  /*0ad0*/  FSETP.GEU.AND P4, PT, R9, 6, PT ;  /* 0x40c000000900780b */ /* 0x000fe40003f8e000 */
[----:B------:R-:W-:-:S02]  /*0ae0*/  FSETP.GEU.AND P2, PT, R8, 6, PT ;  /* 0x40c000000800780b */ /* 0x000fc40003f4e000 */
[----:B------:R-:W-:Y:S02]  /*0af0*/  FSETP.GEU.AND P0, PT, R11, 6, PT ;  /* 0x40c000000b00780b */ /* 0x000fe40003f0e000 */
[----:B------:R-:W-:Y:S02]  /*0b00*/  @P1 SEL R5, R5, 0x40c00000, P6 ;  /* 0x40c0000005051807 */ /* 0x000fe40003000000 */
[----:B------:R-:W-:Y:S02]  /*0b10*/  FSETP.NAN.AND P6, PT, R4, R4, PT ;  /* 0x000000040400720b */ /* 0x000fe40003fc8000 */
[----:B------:R-:W-:Y:S02]  /*0b20*/  FSETP.NAN.AND P1, PT, R10, R10, PT ;  /* 0x0000000a0a00720b */ /* 0x000fe40003f28000 */
[----:B------:R-:W-:Y:S02]  /*0b30*/  @P3 SEL R4, R4, 0x40c00000, P6 ;  /* 0x40c0000004043807 */ /* 0x000fe40003000000 */
[----:B------:R-:W-:-:S02]  /*0b40*/  @P5 SEL R10, R10, 0x40c00000, P1 ;  /* 0x40c000000a0a5807 */ /* 0x000fc40000800000 */
[----:B------:R-:W-:Y:S02]  /*0b50*/  FSETP.NAN.AND P6, PT, R9, R9, PT ;  /* 0x000000090900720b */ /* 0x000fe40003fc8000 */
[C---:B------:R-:W-:Y:S02]  /*0b60*/  FSETP.NAN.AND P3, PT, R8.reuse, R8, PT ;  /* 0x000000080800720b */ /* 0x040fe40003f68000 */
[----:B------:R-:W-:Y:S02]  /*0b70*/  FSETP.NAN.AND P1, PT, R11, R11, PT ;  /* 0x0000000b0b00720b */ /* 0x000fe40003f28000 */
[----:B------:R-:W-:Y:S02]  /*0b80*/  @P4 SEL R9, R9, 0x40c00000, P6 ;  /* 0x40c0000009094807 */ /* 0x000fe40003000000 */
[----:B------:R-:W-:Y:S02]  /*0b90*/  @P2 SEL R8, R8, 0x40c00000, P3 ;  /* 0x40c0000008082807 */ /* 0x000fe40001800000 */
[----:B------:R-:W-:Y:S01]  /*0ba0*/  @P0 SEL R11, R11, 0x40c00000, P1 ;  /* 0x40c000000b0b0807 */ /* 0x000fe20000800000 */
[----:B------:R-:W-:Y:S04]  /*0bb0*/  STG.E.128 desc[UR4][R2.64], R4 ;  /* 0x0000000402007986 */ /* 0x000fe8000c101d04 */
[----:B------:R-:W-:Y:S01]  /*0bc0*/  STG.E.128 desc[UR4][R2.64+0x800], R8 ;  /* 0x0008000802007986 */ /* 0x000fe2000c101d04 */
[----:B------:R-:W-:Y:S05]  /*0bd0*/  EXIT ;  /* 0x000000000000794d */ /* 0x000fea0003800000 */
.L_x_0:
[----:B------:R-:W-:-:S00]  /*0be0*/  BRA `(.L_x_0) ;  /* 0xfffffffc00fc7947 */ /* 0x000fc0000383ffff */
[----:B------:R-:W-:-:S00]  /*0bf0*/  NOP ;  /* 0x0000000000007918 */ /* 0x000fc00000000000 */
        /* <DEDUP_REMOVED lines=8> */
.L_x_1:


//--------------------- .nv.global.init           --------------------------
	.section	.nv.global.init,"aw",@progbits
.nv.global.init:
	.type		_$_str,@object
	.size		_$_str,(_$_str_$_2 - _$_str)
_$_str:
        /*0000*/ 	.byte	0x5f, 0x5f, 0x43, 0x55, 0x44, 0x41, 0x5f, 0x46, 0x54, 0x5a, 0x00
	.type		_$_str_$_2,@object
	.size		_$_str_$_2,(.L_1 - _$_str_$_2)
_$_str_$_2:
        /*000b*/ 	.byte	0x5f, 0x5f, 0x43, 0x55, 0x44, 0x41, 0x5f, 0x50, 0x52, 0x45, 0x43, 0x5f, 0x53, 0x51, 0x52, 0x54
        /*001b*/ 	.byte	0x00
.L_1:


//--------------------- .nv.constant0.triton_poi_fused__native_batch_norm_legit_no_training_hardtanh_25 --------------------------
	.section	.nv.constant0.triton_poi_fused__native_batch_norm_legit_no_training_hardtanh_25,"a",@progbits
	.sectionflags	@""
	.align	4
.nv.constant0.triton_poi_fused__native_batch_norm_legit_no_training_hardtanh_25:
	.zero		580
